	.headerflags	@"EF_CUDA_TEXMODE_UNIFIED EF_CUDA_64BIT_ADDRESS EF_CUDA_ACCELERATORS EF_CUDA_SM90 EF_CUDA_VIRTUAL_SM(EF_CUDA_SM90)"
	.elftype	@"ET_EXEC"


//--------------------- .nv.info                  --------------------------
	.section	.nv.info,"",@"SHT_CUDA_INFO"
	.align	4


	//----- nvinfo : EIATTR_REGCOUNT
	.align		4
        /*0000*/ 	.byte	0x04, 0x2f
        /*0002*/ 	.short	(.L_3 - .L_2)
	.align		4
.L_2:
        /*0004*/ 	.word	index@(triton_poi_fused__native_batch_norm_legit_no_training_relu_6)
        /*0008*/ 	.word	0x00000021


	//----- nvinfo : EIATTR_MIN_STACK_SIZE
	.align		4
.L_3:
        /*000c*/ 	.byte	0x04, 0x12
        /*000e*/ 	.short	(.L_5 - .L_4)
	.align		4
.L_4:
        /*0010*/ 	.word	index@(triton_poi_fused__native_batch_norm_legit_no_training_relu_6)
        /*0014*/ 	.word	0x00000000


	//----- nvinfo : EIATTR_FRAME_SIZE
	.align		4
.L_5:
        /*0018*/ 	.byte	0x04, 0x11
        /*001a*/ 	.short	(.L_7 - .L_6)
	.align		4
.L_6:
        /*001c*/ 	.word	index@(triton_poi_fused__native_batch_norm_legit_no_training_relu_6)
        /*0020*/ 	.word	0x00000000


	//----- nvinfo : EIATTR_MIN_STACK_SIZE
	.align		4
.L_7:
        /*0024*/ 	.byte	0x04, 0x12
        /*0026*/ 	.short	(.L_9 - .L_8)
	.align		4
.L_8:
        /*0028*/ 	.word	index@(triton_poi_fused__native_batch_norm_legit_no_training_relu_6)
        /*002c*/ 	.word	0x00000000
.L_9:


//--------------------- .nv.info.triton_poi_fused__native_batch_norm_legit_no_training_relu_6 --------------------------
	.section	.nv.info.triton_poi_fused__native_batch_norm_legit_no_training_relu_6,"",@"SHT_CUDA_INFO"
	.sectionflags	@""
	.align	4


	//----- nvinfo : EIATTR_CUDA_API_VERSION
	.align		4
        /*0000*/ 	.byte	0x04, 0x37
        /*0002*/ 	.short	(.L_11 - .L_10)
.L_10:
        /*0004*/ 	.word	0x0000007c


	//----- nvinfo : EIATTR_KPARAM_INFO
	.align		4
.L_11:
        /*0008*/ 	.byte	0x04, 0x17
        /*000a*/ 	.short	(.L_13 - .L_12)
.L_12:
        /*000c*/ 	.word	0x00000000
        /*0010*/ 	.short	0x0007
        /*0012*/ 	.short	0x0038
        /*0014*/ 	.byte	0x00, 0xf0, 0x11, 0x00


	//----- nvinfo : EIATTR_KPARAM_INFO
	.align		4
.L_13:
        /*0018*/ 	.byte	0x04, 0x17
        /*001a*/ 	.short	(.L_15 - .L_14)
.L_14:
        /*001c*/ 	.word	0x00000000
        /*0020*/ 	.short	0x0006
        /*0022*/ 	.short	0x0030
        /*0024*/ 	.byte	0x00, 0xf4, 0x21, 0x00


	//----- nvinfo : EIATTR_KPARAM_INFO
	.align		4
.L_15:
        /*0028*/ 	.byte	0x04, 0x17
        /*002a*/ 	.short	(.L_17 - .L_16)
.L_16:
        /*002c*/ 	.word	0x00000000
        /*0030*/ 	.short	0x0005
        /*0032*/ 	.short	0x0028
        /*0034*/ 	.byte	0x00, 0xf4, 0x21, 0x00


	//----- nvinfo : EIATTR_KPARAM_INFO
	.align		4
.L_17:
        /*0038*/ 	.byte	0x04, 0x17
        /*003a*/ 	.short	(.L_19 - .L_18)
.L_18:
        /*003c*/ 	.word	0x00000000
        /*0040*/ 	.short	0x0004
        /*0042*/ 	.short	0x0020
        /*0044*/ 	.byte	0x00, 0xf4, 0x21, 0x00


	//----- nvinfo : EIATTR_KPARAM_INFO
	.align		4
.L_19:
        /*0048*/ 	.byte	0x04, 0x17
        /*004a*/ 	.short	(.L_21 - .L_20)
.L_20:
        /*004c*/ 	.word	0x00000000
        /*0050*/ 	.short	0x0003
        /*0052*/ 	.short	0x0018
        /*0054*/ 	.byte	0x00, 0xf4, 0x21, 0x00


	//----- nvinfo : EIATTR_KPARAM_INFO
	.align		4
.L_21:
        /*0058*/ 	.byte	0x04, 0x17
        /*005a*/ 	.short	(.L_23 - .L_22)
.L_22:
        /*005c*/ 	.word	0x00000000
        /*0060*/ 	.short	0x0002
        /*0062*/ 	.short	0x0010
        /*0064*/ 	.byte	0x00, 0xf4, 0x21, 0x00


	//----- nvinfo : EIATTR_KPARAM_INFO
	.align		4
.L_23:
        /*0068*/ 	.byte	0x04, 0x17
        /*006a*/ 	.short	(.L_25 - .L_24)
.L_24:
        /*006c*/ 	.word	0x00000000
        /*0070*/ 	.short	0x0001
        /*0072*/ 	.short	0x0008
        /*0074*/ 	.byte	0x00, 0xf4, 0x21, 0x00


	//----- nvinfo : EIATTR_KPARAM_INFO
	.align		4
.L_25:
        /*0078*/ 	.byte	0x04, 0x17
        /*007a*/ 	.short	(.L_27 - .L_26)
.L_26:
        /*007c*/ 	.word	0x00000000
        /*0080*/ 	.short	0x0000
        /*0082*/ 	.short	0x0000
        /*0084*/ 	.byte	0x00, 0xf4, 0x21, 0x00


	//----- nvinfo : EIATTR_SPARSE_MMA_MASK
	.align		4
.L_27:
        /*0088*/ 	.byte	0x03, 0x50
        /*008a*/ 	.short	0x0000


	//----- nvinfo : EIATTR_MAXREG_COUNT
	.align		4
        /*008c*/ 	.byte	0x03, 0x1b
        /*008e*/ 	.short	0x00ff


	//----- nvinfo : EIATTR_EXIT_INSTR_OFFSETS
	.align		4
        /*0090*/ 	.byte	0x04, 0x1c
        /*0092*/ 	.short	(.L_29 - .L_28)


	//   ....[0]....
.L_28:
        /*0094*/ 	.word	0x00000a90


	//----- nvinfo : EIATTR_REQNTID
	.align		4
.L_29:
        /*0098*/ 	.byte	0x04, 0x10
        /*009a*/ 	.short	(.L_31 - .L_30)
.L_30:
        /*009c*/ 	.word	0x00000080
        /*00a0*/ 	.word	0x00000001
        /*00a4*/ 	.word	0x00000001


	//----- nvinfo : EIATTR_CBANK_PARAM_SIZE
	.align		4
.L_31:
        /*00a8*/ 	.byte	0x03, 0x19
        /*00aa*/ 	.short	0x003c


	//----- nvinfo : EIATTR_PARAM_CBANK
	.align		4
        /*00ac*/ 	.byte	0x04, 0x0a
        /*00ae*/ 	.short	(.L_33 - .L_32)
	.align		4
.L_32:
        /*00b0*/ 	.word	index@(.nv.constant0.triton_poi_fused__native_batch_norm_legit_no_training_relu_6)
        /*00b4*/ 	.short	0x0210
        /*00b6*/ 	.short	0x003c


	//----- nvinfo : EIATTR_SW_WAR
	.align		4
.L_33:
        /*00b8*/ 	.byte	0x04, 0x36
        /*00ba*/ 	.short	(.L_35 - .L_34)
.L_34:
        /*00bc*/ 	.word	0x00000008
.L_35:


//--------------------- .nv.callgraph             --------------------------
	.section	.nv.callgraph,"",@"SHT_CUDA_CALLGRAPH"
	.align	4
	.sectionentsize	8
	.align		4
        /*0000*/ 	.word	0x00000000
	.align		4
        /*0004*/ 	.word	0xffffffff
	.align		4
        /*0008*/ 	.word	0x00000000
	.align		4
        /*000c*/ 	.word	0xfffffffe
	.align		4
        /*0010*/ 	.word	0x00000000
	.align		4
        /*0014*/ 	.word	0xfffffffd
	.align		4
        /*0018*/ 	.word	0x00000000
	.align		4
        /*001c*/ 	.word	0xfffffffc


//--------------------- .nv.constant4             --------------------------
	.section	.nv.constant4,"a",@progbits
	.align	8
	.align		8
.nv.constant4:
        /*0000*/ 	.dword	_$_str
	.align		8
        /*0008*/ 	.dword	_$_str_$_2


//--------------------- .text.triton_poi_fused__native_batch_norm_legit_no_training_relu_6 --------------------------
	.section	.text.triton_poi_fused__native_batch_norm_legit_no_training_relu_6,"ax",@progbits
	.align	128
        .global         triton_poi_fused__native_batch_norm_legit_no_training_relu_6
        .type           triton_poi_fused__native_batch_norm_legit_no_training_relu_6,@function
        .size           triton_poi_fused__native_batch_norm_legit_no_training_relu_6,(.L_x_1 - triton_poi_fused__native_batch_norm_legit_no_training_relu_6)
        .other          triton_poi_fused__native_batch_norm_legit_no_training_relu_6,@"STO_CUDA_ENTRY STV_DEFAULT"
triton_poi_fused__native_batch_norm_legit_no_training_relu_6:
.text.triton_poi_fused__native_batch_norm_legit_no_training_relu_6:
[----:B------:R-:W-:Y:S01]  /*0000*/  LDC R1, c[0x0][0x28] ;  /* 0x00000a00ff017b82 */ /* 0x000fe20000000800 */
[----:B------:R-:W1:Y:S07]  /*0010*/  S2R R0, SR_TID.X ;  /* 0x0000000000007919 */ /* 0x000e6e0000002100 */
[----:B------:R-:W2:Y:S01]  /*0020*/  LDC.64 R24, c[0x0][0x218] ;  /* 0x00008600ff187b82 */ /* 0x000ea20000000a00 */
[----:B------:R-:W-:Y:S01]  /*0030*/  ULDC.64 UR4, c[0x0][0x208] ;  /* 0x0000820000047ab9 */ /* 0x000fe20000000a00 */
[----:B------:R-:W3:Y:S06]  /*0040*/  S2R R3, SR_CTAID.X ;  /* 0x0000000000037919 */ /* 0x000eec0000002500 */
[----:B------:R-:W4:Y:S08]  /*0050*/  LDC.64 R20, c[0x0][0x210] ;  /* 0x00008400ff147b82 */ /* 0x000f300000000a00 */
[----:B------:R-:W5:Y:S01]  /*0060*/  LDC.64 R16, c[0x0][0x220] ;  /* 0x00008800ff107b82 */ /* 0x000f620000000a00 */
[----:B-1----:R-:W-:-:S04]  /*0070*/  SHF.L.U32 R0, R0, 0x2, RZ ;  /* 0x0000000200007819 */ /* 0x002fc800000006ff */
[----:B------:R-:W-:Y:S02]  /*0080*/  LOP3.LUT R0, R0, 0x1fc, RZ, 0xc0, !PT ;  /* 0x000001fc00007812 */ /* 0x000fe400078ec0ff */
[----:B---3--:R-:W-:Y:S02]  /*0090*/  SHF.R.S32.HI R19, RZ, 0x15, R3 ;  /* 0x00000015ff137819 */ /* 0x008fe40000011403 */
[----:B------:R-:W-:Y:S02]  /*00a0*/  LEA R0, R3, R0, 0xa ;  /* 0x0000000003007211 */ /* 0x000fe400078e50ff */
[----:B------:R-:W-:-:S03]  /*00b0*/  SGXT R19, R19, 0x1 ;  /* 0x000000011313781a */ /* 0x000fc60000000200 */
[----:B----4-:R-:W-:Y:S01]  /*00c0*/  IMAD.WIDE R20, R0, 0x4, R20 ;  /* 0x0000000400147825 */ /* 0x010fe200078e0214 */
[----:B------:R-:W-:-:S04]  /*00d0*/  LEA.HI R2, R19, R0, RZ, 0xb ;  /* 0x0000000013027211 */ /* 0x000fc800078f58ff */
[----:B------:R-:W-:Y:S01]  /*00e0*/  LOP3.LUT R3, R2, 0xfffff800, RZ, 0xc0, !PT ;  /* 0xfffff80002037812 */ /* 0x000fe200078ec0ff */
[----:B------:R-:W3:Y:S03]  /*00f0*/  LDG.E.128 R4, desc[UR4][R20.64] ;  /* 0x0000000414047981 */ /* 0x000ee6000c1e1d00 */
[----:B------:R-:W-:-:S05]  /*0100*/  IADD3 R3, R0, -R3, RZ ;  /* 0x8000000300037210 */ /* 0x000fca0007ffe0ff */
[C---:B--2---:R-:W-:Y:S01]  /*0110*/  IMAD.WIDE R8, R3.reuse, 0x4, R24 ;  /* 0x0000000403087825 */ /* 0x044fe200078e0218 */
[----:B------:R-:W-:Y:S01]  /*0120*/  IADD3 R2, R0, 0x200, RZ ;  /* 0x0000020000027810 */ /* 0x000fe20007ffe0ff */
[----:B------:R-:W2:Y:S02]  /*0130*/  LDG.E.128 R20, desc[UR4][R20.64+0x800] ;  /* 0x0008000414147981 */ /* 0x000ea4000c1e1d00 */
[----:B-----5:R-:W-:Y:S02]  /*0140*/  IMAD.WIDE R12, R3, 0x4, R16 ;  /* 0x00000004030c7825 */ /* 0x020fe400078e0210 */
[----:B------:R-:W3:Y:S04]  /*0150*/  LDG.E.EL.128 R8, desc[UR4][R8.64] ;  /* 0x0000000408087981 */ /* 0x000ee8000c2e1d00 */
[----:B------:R-:W4:Y:S01]  /*0160*/  LDG.E.EL.128 R12, desc[UR4][R12.64] ;  /* 0x000000040c0c7981 */ /* 0x000f22000c2e1d00 */
[----:B------:R-:W-:-:S04]  /*0170*/  LEA.HI R19, R19, R2, RZ, 0xb ;  /* 0x0000000213137211 */ /* 0x000fc800078f58ff */
[----:B------:R-:W-:-:S04]  /*0180*/  LOP3.LUT R19, R19, 0xfffff800, RZ, 0xc0, !PT ;  /* 0xfffff80013137812 */ /* 0x000fc800078ec0ff */
[----:B------:R-:W-:-:S05]  /*0190*/  IADD3 R2, R2, -R19, RZ ;  /* 0x8000001302027210 */ /* 0x000fca0007ffe0ff */
[----:B------:R-:W-:-:S06]  /*01a0*/  IMAD.WIDE R16, R2, 0x4, R16 ;  /* 0x0000000402107825 */ /* 0x000fcc00078e0210 */
[----:B------:R-:W5:Y:S01]  /*01b0*/  LDG.E.EL.128 R16, desc[UR4][R16.64] ;  /* 0x0000000410107981 */ /* 0x000f62000c2e1d00 */
[----:B------:R-:W-:-:S06]  /*01c0*/  IMAD.WIDE R24, R2, 0x4, R24 ;  /* 0x0000000402187825 */ /* 0x000fcc00078e0218 */
[----:B------:R-:W2:Y:S01]  /*01d0*/  LDG.E.EL.128 R24, desc[UR4][R24.64] ;  /* 0x0000000418187981 */ /* 0x000ea2000c2e1d00 */
[----:B---3--:R-:W-:Y:S01]  /*01e0*/  FADD R4, R4, -R8 ;  /* 0x8000000804047221 */ /* 0x008fe20000000000 */
[----:B----4-:R-:W-:Y:S01]  /*01f0*/  FADD R8, R13, 9.9999997473787516356e-06 ;  /* 0x3727c5ac0d087421 */ /* 0x010fe20000000000 */
[----:B------:R-:W-:-:S05]  /*0200*/  FADD R28, R12, 9.9999997473787516356e-06 ;  /* 0x3727c5ac0c1c7421 */ /* 0x000fca0000000000 */
[----:B------:R-:W1:Y:S01]  /*0210*/  MUFU.SQRT R8, R8 ;  /* 0x0000000800087308 */ /* 0x000e620000002000 */
[----:B------:R-:W-:-:S07]  /*0220*/  FADD R12, R14, 9.9999997473787516356e-06 ;  /* 0x3727c5ac0e0c7421 */ /* 0x000fce0000000000 */
[----:B------:R-:W3:Y:S01]  /*0230*/  MUFU.SQRT R28, R28 ;  /* 0x0000001c001c7308 */ /* 0x000ee20000002000 */
[----:B------:R-:W-:Y:S01]  /*0240*/  FADD R15, R15, 9.9999997473787516356e-06 ;  /* 0x3727c5ac0f0f7421 */ /* 0x000fe20000000000 */
[----:B-1----:R-:W-:-:S06]  /*0250*/  FSETP.GT.AND P4, PT, R8, 8.50705917302346158658e+37, PT ;  /* 0x7e8000000800780b */ /* 0x002fcc0003f84000 */
[----:B------:R-:W1:Y:S01]  /*0260*/  MUFU.SQRT R12, R12 ;  /* 0x0000000c000c7308 */ /* 0x000e620000002000 */
[----:B------:R-:W-:Y:S01]  /*0270*/  FSETP.GEU.AND P0, PT, R8, 1.175494350822287508e-38, PT ;  /* 0x008000000800780b */ /* 0x000fe20003f0e000 */
[----:B-----5:R-:W-:Y:S01]  /*0280*/  FADD R16, R16, 9.9999997473787516356e-06 ;  /* 0x3727c5ac10107421 */ /* 0x020fe20000000000 */
[----:B---3--:R-:W-:-:S05]  /*0290*/  FSETP.GT.AND P3, PT, R28, 8.50705917302346158658e+37, PT ;  /* 0x7e8000001c00780b */ /* 0x008fca0003f64000 */
[----:B------:R-:W3:Y:S01]  /*02a0*/  MUFU.SQRT R13, R15 ;  /* 0x0000000f000d7308 */ /* 0x000ee20000002000 */
[----:B------:R-:W-:Y:S01]  /*02b0*/  FSETP.GEU.AND P5, PT, R28, 1.175494350822287508e-38, PT ;  /* 0x008000001c00780b */ /* 0x000fe20003fae000 */
[----:B------:R-:W-:Y:S01]  /*02c0*/  FADD R5, R5, -R9 ;  /* 0x8000000905057221 */ /* 0x000fe20000000000 */
[----:B------:R-:W-:Y:S01]  /*02d0*/  @P4 FMUL R8, R8, 0.25 ;  /* 0x3e80000008084820 */ /* 0x000fe20000400000 */
[----:B------:R-:W-:Y:S01]  /*02e0*/  FADD R18, R18, 9.9999997473787516356e-06 ;  /* 0x3727c5ac12127421 */ /* 0x000fe20000000000 */
[----:B------:R-:W-:Y:S01]  /*02f0*/  FADD R17, R17, 9.9999997473787516356e-06 ;  /* 0x3727c5ac11117421 */ /* 0x000fe20000000000 */
[----:B-1----:R-:W-:Y:S02]  /*0300*/  FSETP.GT.AND P6, PT, R12, 8.50705917302346158658e+37, PT ;  /* 0x7e8000000c00780b */ /* 0x002fe40003fc4000 */
[----:B------:R1:W-:Y:S01]  /*0310*/  MUFU.SQRT R9, R16 ;  /* 0x0000001000097308 */ /* 0x0003e20000002000 */
[----:B------:R-:W-:Y:S01]  /*0320*/  @!P0 FMUL R8, R8, 16777216 ;  /* 0x4b80000008088820 */ /* 0x000fe20000400000 */
[----:B------:R-:W-:Y:S01]  /*0330*/  FADD R6, R6, -R10 ;  /* 0x8000000a06067221 */ /* 0x000fe20000000000 */
[----:B------:R-:W-:Y:S01]  /*0340*/  FSETP.GEU.AND P1, PT, R12, 1.175494350822287508e-38, PT ;  /* 0x008000000c00780b */ /* 0x000fe20003f2e000 */
[----:B-1----:R-:W-:-:S04]  /*0350*/  HFMA2.MMA R16, -RZ, RZ, 1.625, 0 ;  /* 0x3e800000ff107435 */ /* 0x002fc800000001ff */
[----:B------:R-:W1:Y:S01]  /*0360*/  MUFU.SQRT R10, R18 ;  /* 0x00000012000a7308 */ /* 0x000e620000002000 */
[----:B------:R-:W-:Y:S01]  /*0370*/  @P3 FMUL R28, R28, 0.25 ;  /* 0x3e8000001c1c3820 */ /* 0x000fe20000400000 */
[----:B---3--:R-:W-:-:S06]  /*0380*/  FSETP.GT.AND P2, PT, R13, 8.50705917302346158658e+37, PT ;  /* 0x7e8000000d00780b */ /* 0x008fcc0003f44000 */
[----:B------:R3:W4:Y:S01]  /*0390*/  MUFU.SQRT R14, R17 ;  /* 0x00000011000e7308 */ /* 0x0007220000002000 */
[----:B------:R-:W-:Y:S01]  /*03a0*/  @!P5 FMUL R28, R28, 16777216 ;  /* 0x4b8000001c1cd820 */ /* 0x000fe20000400000 */
[----:B------:R-:W-:-:S06]  /*03b0*/  FSEL R15, R16, 1, P4 ;  /* 0x3f800000100f7808 */ /* 0x000fcc0002000000 */
[----:B------:R-:W5:Y:S01]  /*03c0*/  MUFU.RCP R30, R8 ;  /* 0x00000008001e7308 */ /* 0x000f620000001000 */
[----:B---3--:R-:W-:Y:S01]  /*03d0*/  FSEL R17, R16, 1, P6 ;  /* 0x3f80000010117808 */ /* 0x008fe20003000000 */
[----:B------:R-:W-:Y:S01]  /*03e0*/  @P6 FMUL R12, R12, 0.25 ;  /* 0x3e8000000c0c6820 */ /* 0x000fe20000400000 */
[----:B------:R-:W-:Y:S01]  /*03f0*/  FSEL R18, R16, 1, P3 ;  /* 0x3f80000010127808 */ /* 0x000fe20001800000 */
[----:B------:R-:W-:Y:S01]  /*0400*/  FADD R7, R7, -R11 ;  /* 0x8000000b07077221 */ /* 0x000fe20000000000 */
[----:B------:R-:W-:Y:S01]  /*0410*/  FSETP.GEU.AND P3, PT, R13, 1.175494350822287508e-38, PT ;  /* 0x008000000d00780b */ /* 0x000fe20003f6e000 */
[----:B------:R-:W-:Y:S02]  /*0420*/  @!P0 FMUL R15, R15, 16777216 ;  /* 0x4b8000000f0f8820 */ /* 0x000fe40000400000 */
[----:B------:R-:W3:Y:S01]  /*0430*/  MUFU.RCP R11, R28 ;  /* 0x0000001c000b7308 */ /* 0x000ee20000001000 */
[----:B------:R-:W-:Y:S01]  /*0440*/  @!P1 FMUL R12, R12, 16777216 ;  /* 0x4b8000000c0c9820 */ /* 0x000fe20000400000 */
[----:B------:R-:W-:Y:S01]  /*0450*/  @!P1 FMUL R17, R17, 16777216 ;  /* 0x4b80000011119820 */ /* 0x000fe20000400000 */
[----:B-1----:R-:W-:Y:S01]  /*0460*/  FSETP.GT.AND P1, PT, R10, 8.50705917302346158658e+37, PT ;  /* 0x7e8000000a00780b */ /* 0x002fe20003f24000 */
[----:B------:R-:W-:Y:S01]  /*0470*/  @P2 FMUL R13, R13, 0.25 ;  /* 0x3e8000000d0d2820 */ /* 0x000fe20000400000 */
[----:B------:R-:W-:-:S02]  /*0480*/  FSETP.GT.AND P4, PT, R9, 8.50705917302346158658e+37, PT ;  /* 0x7e8000000900780b */ /* 0x000fc40003f84000 */
[----:B----4-:R-:W-:Y:S01]  /*0490*/  FSETP.GT.AND P6, PT, R14, 8.50705917302346158658e+37, PT ;  /* 0x7e8000000e00780b */ /* 0x010fe20003fc4000 */
[----:B-----5:R-:W-:Y:S01]  /*04a0*/  FMUL R30, R30, R15 ;  /* 0x0000000f1e1e7220 */ /* 0x020fe20000400000 */
[----:B------:R-:W-:Y:S01]  /*04b0*/  FSEL R15, R16, 1, P2 ;  /* 0x3f800000100f7808 */ /* 0x000fe20001000000 */
[----:B------:R-:W-:Y:S01]  /*04c0*/  @!P5 FMUL R18, R18, 16777216 ;  /* 0x4b8000001212d820 */ /* 0x000fe20000400000 */
[----:B------:R-:W-:Y:S02]  /*04d0*/  FSETP.GEU.AND P2, PT, R10, 1.175494350822287508e-38, PT ;  /* 0x008000000a00780b */ /* 0x000fe40003f4e000 */
[----:B------:R-:W-:Y:S02]  /*04e0*/  FSETP.GEU.AND P5, PT, R9, 1.175494350822287508e-38, PT ;  /* 0x008000000900780b */ /* 0x000fe40003fae000 */
[----:B------:R-:W-:Y:S01]  /*04f0*/  FSETP.GEU.AND P0, PT, R14, 1.175494350822287508e-38, PT ;  /* 0x008000000e00780b */ /* 0x000fe20003f0e000 */
[----:B--2---:R-:W-:Y:S01]  /*0500*/  FADD R24, R20, -R24 ;  /* 0x8000001814187221 */ /* 0x004fe20000000000 */
[----:B------:R-:W-:Y:S01]  /*0510*/  FADD R25, R21, -R25 ;  /* 0x8000001915197221 */ /* 0x000fe20000000000 */
[----:B------:R-:W-:Y:S01]  /*0520*/  FADD R26, R22, -R26 ;  /* 0x8000001a161a7221 */ /* 0x000fe20000000000 */
[----:B------:R-:W-:Y:S01]  /*0530*/  FADD R27, R23, -R27 ;  /* 0x8000001b171b7221 */ /* 0x000fe20000000000 */
[----:B------:R-:W-:Y:S01]  /*0540*/  @!P3 FMUL R13, R13, 16777216 ;  /* 0x4b8000000d0db820 */ /* 0x000fe20000400000 */
[----:B------:R-:W1:Y:S01]  /*0550*/  LDC.64 R20, c[0x0][0x228] ;  /* 0x00008a00ff147b82 */ /* 0x000e620000000a00 */
[----:B---3--:R-:W-:Y:S01]  /*0560*/  FMUL R11, R11, R18 ;  /* 0x000000120b0b7220 */ /* 0x008fe20000400000 */
[----:B------:R-:W2:Y:S01]  /*0570*/  MUFU.RCP R12, R12 ;  /* 0x0000000c000c7308 */ /* 0x000ea20000001000 */
[----:B------:R-:W-:-:S05]  /*0580*/  @P1 FMUL R10, R10, 0.25 ;  /* 0x3e8000000a0a1820 */ /* 0x000fca0000400000 */
[----:B------:R-:W3:Y:S02]  /*0590*/  LDC.64 R22, c[0x0][0x230] ;  /* 0x00008c00ff167b82 */ /* 0x000ee40000000a00 */
[----:B------:R4:W5:Y:S01]  /*05a0*/  MUFU.RCP R18, R13 ;  /* 0x0000000d00127308 */ /* 0x0009620000001000 */
[----:B------:R-:W-:Y:S01]  /*05b0*/  @P4 FMUL R9, R9, 0.25 ;  /* 0x3e80000009094820 */ /* 0x000fe20000400000 */
[----:B------:R-:W-:Y:S01]  /*05c0*/  @P6 FMUL R14, R14, 0.25 ;  /* 0x3e8000000e0e6820 */ /* 0x000fe20000400000 */
[----:B------:R-:W-:Y:S02]  /*05d0*/  @!P2 FMUL R10, R10, 16777216 ;  /* 0x4b8000000a0aa820 */ /* 0x000fe40000400000 */
[----:B------:R-:W-:Y:S01]  /*05e0*/  @!P5 FMUL R9, R9, 16777216 ;  /* 0x4b8000000909d820 */ /* 0x000fe20000400000 */
[----:B------:R-:W-:Y:S01]  /*05f0*/  @!P0 FMUL R14, R14, 16777216 ;  /* 0x4b8000000e0e8820 */ /* 0x000fe20000400000 */
[----:B------:R-:W-:Y:S02]  /*0600*/  @!P3 FMUL R15, R15, 16777216 ;  /* 0x4b8000000f0fb820 */ /* 0x000fe40000400000 */
[----:B------:R1:W1:Y:S01]  /*0610*/  MUFU.RCP R29, R9 ;  /* 0x00000009001d7308 */ /* 0x0002620000001000 */
[----:B----4-:R-:W-:Y:S01]  /*0620*/  FMUL R13, R11, R4 ;  /* 0x000000040b0d7220 */ /* 0x010fe20000400000 */
[----:B------:R-:W-:Y:S01]  /*0630*/  FMUL R30, R30, R5 ;  /* 0x000000051e1e7220 */ /* 0x000fe20000400000 */
[----:B--2---:R-:W-:-:S05]  /*0640*/  FMUL R17, R12, R17 ;  /* 0x000000110c117220 */ /* 0x004fca0000400000 */
[----:B------:R-:W2:Y:S01]  /*0650*/  MUFU.RCP R28, R14 ;  /* 0x0000000e001c7308 */ /* 0x000ea20000001000 */
[----:B-----5:R-:W-:Y:S01]  /*0660*/  FMUL R18, R18, R15 ;  /* 0x0000000f12127220 */ /* 0x020fe20000400000 */
[----:B------:R-:W-:-:S06]  /*0670*/  FSEL R4, R16, 1, P4 ;  /* 0x3f80000010047808 */ /* 0x000fcc0002000000 */
[----:B------:R-:W4:Y:S01]  /*0680*/  MUFU.RCP R10, R10 ;  /* 0x0000000a000a7308 */ /* 0x000f220000001000 */
[C---:B------:R-:W-:Y:S02]  /*0690*/  FSEL R11, R16.reuse, 1, P6 ;  /* 0x3f800000100b7808 */ /* 0x040fe40003000000 */
[----:B------:R-:W-:Y:S01]  /*06a0*/  FSEL R5, R16, 1, P1 ;  /* 0x3f80000010057808 */ /* 0x000fe20000800000 */
[----:B------:R-:W-:Y:S01]  /*06b0*/  FMUL R17, R17, R6 ;  /* 0x0000000611117220 */ /* 0x000fe20000400000 */
[----:B------:R-:W-:Y:S01]  /*06c0*/  FMUL R18, R18, R7 ;  /* 0x0000000712127220 */ /* 0x000fe20000400000 */
[----:B------:R-:W-:Y:S01]  /*06d0*/  @!P5 FMUL R4, R4, 16777216 ;  /* 0x4b8000000404d820 */ /* 0x000fe20000400000 */
[----:B-1----:R-:W-:-:S04]  /*06e0*/  IMAD.WIDE R8, R3, 0x4, R20 ;  /* 0x0000000403087825 */ /* 0x002fc800078e0214 */
[----:B------:R-:W-:Y:S01]  /*06f0*/  @!P0 FMUL R11, R11, 16777216 ;  /* 0x4b8000000b0b8820 */ /* 0x000fe20000400000 */
[----:B------:R-:W-:Y:S01]  /*0700*/  @!P2 FMUL R5, R5, 16777216 ;  /* 0x4b8000000505a820 */ /* 0x000fe20000400000 */
[----:B---3--:R-:W-:-:S04]  /*0710*/  IMAD.WIDE R6, R3, 0x4, R22 ;  /* 0x0000000403067825 */ /* 0x008fc800078e0216 */
[----:B0-----:R-:W-:Y:S01]  /*0720*/  FMUL R29, R29, R4 ;  /* 0x000000041d1d7220 */ /* 0x001fe20000400000 */
[----:B--2---:R-:W-:Y:S01]  /*0730*/  FMUL R28, R28, R11 ;  /* 0x0000000b1c1c7220 */ /* 0x004fe20000400000 */
[----:B----4-:R-:W-:Y:S02]  /*0740*/  FMUL R3, R10, R5 ;  /* 0x000000050a037220 */ /* 0x010fe40000400000 */
[----:B------:R-:W2:Y:S04]  /*0750*/  LDG.E.EL.128 R8, desc[UR4][R8.64] ;  /* 0x0000000408087981 */ /* 0x000ea8000c2e1d00 */
[----:B------:R-:W2:Y:S01]  /*0760*/  LDG.E.EL.128 R4, desc[UR4][R6.64] ;  /* 0x0000000406047981 */ /* 0x000ea2000c2e1d00 */
[----:B------:R-:W-:-:S04]  /*0770*/  IMAD.WIDE R14, R2, 0x4, R20 ;  /* 0x00000004020e7825 */ /* 0x000fc800078e0214 */
[----:B------:R-:W-:-:S06]  /*0780*/  IMAD.WIDE R22, R2, 0x4, R22 ;  /* 0x0000000402167825 */ /* 0x000fcc00078e0216 */
[----:B------:R-:W3:Y:S01]  /*0790*/  LDG.E.EL.128 R20, desc[UR4][R22.64] ;  /* 0x0000000416147981 */ /* 0x000ee2000c2e1d00 */
[----:B------:R-:W-:Y:S01]  /*07a0*/  FADD R19, R19, 9.9999997473787516356e-06 ;  /* 0x3727c5ac13137421 */ /* 0x000fe20000000000 */
[----:B--2---:R-:W-:Y:S02]  /*07b0*/  FFMA R4, R8, R13, R4 ;  /* 0x0000000d08047223 */ /* 0x004fe40000000004 */
[----:B------:R-:W3:Y:S01]  /*07c0*/  LDG.E.EL.128 R12, desc[UR4][R14.64] ;  /* 0x000000040e0c7981 */ /* 0x000ee2000c2e1d00 */
[----:B------:R-:W-:Y:S02]  /*07d0*/  FFMA R5, R9, R30, R5 ;  /* 0x0000001e09057223 */ /* 0x000fe40000000005 */
[----:B------:R-:W0:Y:S02]  /*07e0*/  MUFU.SQRT R30, R19 ;  /* 0x00000013001e7308 */ /* 0x000e240000002000 */
[C---:B0-----:R-:W-:Y:S02]  /*07f0*/  FSETP.GT.AND P0, PT, R30.reuse, 8.50705917302346158658e+37, PT ;  /* 0x7e8000001e00780b */ /* 0x041fe40003f04000 */
[----:B------:R-:W-:-:S11]  /*0800*/  FSETP.GEU.AND P1, PT, R30, 1.175494350822287508e-38, PT ;  /* 0x008000001e00780b */ /* 0x000fd60003f2e000 */
[----:B------:R-:W-:-:S04]  /*0810*/  @P0 FMUL R30, R30, 0.25 ;  /* 0x3e8000001e1e0820 */ /* 0x000fc80000400000 */
[----:B------:R-:W-:-:S04]  /*0820*/  @!P1 FMUL R30, R30, 16777216 ;  /* 0x4b8000001e1e9820 */ /* 0x000fc80000400000 */
[----:B------:R-:W0:Y:S01]  /*0830*/  MUFU.RCP R2, R30 ;  /* 0x0000001e00027308 */ /* 0x000e220000001000 */
[----:B------:R-:W-:Y:S01]  /*0840*/  FSEL R9, R16, 1, P0 ;  /* 0x3f80000010097808 */ /* 0x000fe20000000000 */
[----:B------:R-:W-:Y:S02]  /*0850*/  FFMA R6, R10, R17, R6 ;  /* 0x000000110a067223 */ /* 0x000fe40000000006 */
[----:B------:R-:W1:Y:S02]  /*0860*/  LDC.64 R16, c[0x0][0x238] ;  /* 0x00008e00ff107b82 */ /* 0x000e640000000a00 */
[----:B------:R-:W-:-:S04]  /*0870*/  @!P1 FMUL R9, R9, 16777216 ;  /* 0x4b80000009099820 */ /* 0x000fc80000400000 */
[----:B0-----:R-:W-:Y:S02]  /*0880*/  FMUL R2, R2, R9 ;  /* 0x0000000902027220 */ /* 0x001fe40000400000 */
[----:B------:R-:W0:Y:S01]  /*0890*/  LDC.64 R8, c[0x0][0x240] ;  /* 0x00009000ff087b82 */ /* 0x000e220000000a00 */
[----:B------:R-:W-:Y:S01]  /*08a0*/  FFMA R7, R11, R18, R7 ;  /* 0x000000120b077223 */ /* 0x000fe20000000007 */
[----:B------:R-:W-:Y:S01]  /*08b0*/  FMUL R29, R29, R24 ;  /* 0x000000181d1d7220 */ /* 0x000fe20000400000 */
[----:B------:R-:W-:Y:S01]  /*08c0*/  FMUL R28, R28, R25 ;  /* 0x000000191c1c7220 */ /* 0x000fe20000400000 */
[----:B------:R-:W-:Y:S01]  /*08d0*/  FMUL R3, R3, R26 ;  /* 0x0000001a03037220 */ /* 0x000fe20000400000 */
[----:B------:R-:W-:Y:S01]  /*08e0*/  FMUL R2, R2, R27 ;  /* 0x0000001b02027220 */ /* 0x000fe20000400000 */
[----:B------:R-:W-:Y:S02]  /*08f0*/  FSETP.GEU.AND P6, PT, R7, RZ, PT ;  /* 0x000000ff0700720b */ /* 0x000fe40003fce000 */
[----:B------:R-:W-:-:S02]  /*0900*/  FSETP.GEU.AND P0, PT, R6, RZ, PT ;  /* 0x000000ff0600720b */ /* 0x000fc40003f0e000 */
[----:B------:R-:W-:Y:S02]  /*0910*/  FSETP.GEU.AND P1, PT, R5, RZ, PT ;  /* 0x000000ff0500720b */ /* 0x000fe40003f2e000 */
[----:B------:R-:W-:Y:S01]  /*0920*/  FSETP.GEU.AND P2, PT, R4, RZ, PT ;  /* 0x000000ff0400720b */ /* 0x000fe20003f4e000 */
[----:B-1----:R-:W-:-:S05]  /*0930*/  IMAD.WIDE R16, R0, 0x4, R16 ;  /* 0x0000000400107825 */ /* 0x002fca00078e0210 */
[----:B------:R-:W-:Y:S01]  /*0940*/  STG.E.128 desc[UR4][R16.64], R4 ;  /* 0x0000000410007986 */ /* 0x000fe2000c101d04 */
[----:B0-----:R-:W-:-:S04]  /*0950*/  IMAD.WIDE R8, R0, 0x4, R8 ;  /* 0x0000000400087825 */ /* 0x001fc800078e0208 */
[----:B---3--:R-:W-:Y:S01]  /*0960*/  FFMA R12, R12, R29, R20 ;  /* 0x0000001d0c0c7223 */ /* 0x008fe20000000014 */
[----:B------:R-:W-:Y:S01]  /*0970*/  FFMA R13, R13, R28, R21 ;  /* 0x0000001c0d0d7223 */ /* 0x000fe20000000015 */
[----:B------:R-:W-:Y:S01]  /*0980*/  FFMA R14, R14, R3, R22 ;  /* 0x000000030e0e7223 */ /* 0x000fe20000000016 */
[----:B------:R-:W-:Y:S01]  /*0990*/  FFMA R15, R15, R2, R23 ;  /* 0x000000020f0f7223 */ /* 0x000fe20000000017 */
[----:B------:R-:W-:Y:S02]  /*09a0*/  SEL R23, R7, RZ, P6 ;  /* 0x000000ff07177207 */ /* 0x000fe40003000000 */
[----:B------:R-:W-:Y:S02]  /*09b0*/  FSETP.GEU.AND P4, PT, R13, RZ, PT ;  /* 0x000000ff0d00720b */ /* 0x000fe40003f8e000 */
[----:B------:R-:W-:Y:S02]  /*09c0*/  FSETP.GEU.AND P3, PT, R14, RZ, PT ;  /* 0x000000ff0e00720b */ /* 0x000fe40003f6e000 */
[----:B------:R-:W-:-:S02]  /*09d0*/  FSETP.GEU.AND P5, PT, R12, RZ, PT ;  /* 0x000000ff0c00720b */ /* 0x000fc40003fae000 */
[----:B------:R-:W-:Y:S02]  /*09e0*/  FSETP.GEU.AND P6, PT, R15, RZ, PT ;  /* 0x000000ff0f00720b */ /* 0x000fe40003fce000 */
[----:B------:R-:W-:Y:S02]  /*09f0*/  SEL R22, R6, RZ, P0 ;  /* 0x000000ff06167207 */ /* 0x000fe40000000000 */
[----:B------:R-:W-:Y:S02]  /*0a00*/  SEL R21, R5, RZ, P1 ;  /* 0x000000ff05157207 */ /* 0x000fe40000800000 */
[----:B------:R-:W-:Y:S02]  /*0a10*/  SEL R20, R4, RZ, P2 ;  /* 0x000000ff04147207 */ /* 0x000fe40001000000 */
[----:B------:R-:W-:Y:S02]  /*0a20*/  SEL R26, R14, RZ, P3 ;  /* 0x000000ff0e1a7207 */ /* 0x000fe40001800000 */
[----:B------:R-:W-:-:S02]  /*0a30*/  SEL R25, R13, RZ, P4 ;  /* 0x000000ff0d197207 */ /* 0x000fc40002000000 */
[----:B------:R-:W-:Y:S02]  /*0a40*/  SEL R24, R12, RZ, P5 ;  /* 0x000000ff0c187207 */ /* 0x000fe40002800000 */
[----:B------:R-:W-:Y:S01]  /*0a50*/  SEL R27, R15, RZ, P6 ;  /* 0x000000ff0f1b7207 */ /* 0x000fe20003000000 */
[----:B------:R-:W-:Y:S04]  /*0a60*/  STG.E.128 desc[UR4][R16.64+0x800], R12 ;  /* 0x0008000c10007986 */ /* 0x000fe8000c101d04 */
[----:B------:R-:W-:Y:S04]  /*0a70*/  STG.E.128 desc[UR4][R8.64], R20 ;  /* 0x0000001408007986 */ /* 0x000fe8000c101d04 */
[----:B------:R-:W-:Y:S01]  /*0a80*/  STG.E.128 desc[UR4][R8.64+0x800], R24 ;  /* 0x0008001808007986 */ /* 0x000fe2000c101d04 */
[----:B------:R-:W-:Y:S05]  /*0a90*/  EXIT ;  /* 0x000000000000794d */ /* 0x000fea0003800000 */
.L_x_0:
[----:B------:R-:W-:-:S00]  /*0aa0*/  BRA `(.L_x_0) ;  /* 0xfffffffc00fc7947 */ /* 0x000fc0000383ffff */
[----:B------:R-:W-:-:S00]  /*0ab0*/  NOP ;  /* 0x0000000000007918 */ /* 0x000fc00000000000 */
        /* <DEDUP_REMOVED lines=12> */
.L_x_1:


//--------------------- .nv.global.init           --------------------------
	.section	.nv.global.init,"aw",@progbits
.nv.global.init:
	.type		_$_str,@object
	.size		_$_str,(_$_str_$_2 - _$_str)
_$_str:
        /*0000*/ 	.byte	0x5f, 0x5f, 0x43, 0x55, 0x44, 0x41, 0x5f, 0x46, 0x54, 0x5a, 0x00
	.type		_$_str_$_2,@object
	.size		_$_str_$_2,(.L_1 - _$_str_$_2)
_$_str_$_2:
        /*000b*/ 	.byte	0x5f, 0x5f, 0x43, 0x55, 0x44, 0x41, 0x5f, 0x50, 0x52, 0x45, 0x43, 0x5f, 0x53, 0x51, 0x52, 0x54
        /*001b*/ 	.byte	0x00
.L_1:


//--------------------- .nv.constant0.triton_poi_fused__native_batch_norm_legit_no_training_relu_6 --------------------------
	.section	.nv.constant0.triton_poi_fused__native_batch_norm_legit_no_training_relu_6,"a",@progbits
	.sectionflags	@""
	.align	4
.nv.constant0.triton_poi_fused__native_batch_norm_legit_no_training_relu_6:
	.zero		588
